	.headerflags	@"EF_CUDA_TEXMODE_UNIFIED EF_CUDA_64BIT_ADDRESS EF_CUDA_ACCELERATORS EF_CUDA_SM90 EF_CUDA_VIRTUAL_SM(EF_CUDA_SM90)"
	.elftype	@"ET_EXEC"


//--------------------- .nv.info                  --------------------------
	.section	.nv.info,"",@"SHT_CUDA_INFO"
	.align	4


	//----- nvinfo : EIATTR_REGCOUNT
	.align		4
        /*0000*/ 	.byte	0x04, 0x2f
        /*0002*/ 	.short	(.L_1 - .L_0)
	.align		4
.L_0:
        /*0004*/ 	.word	index@(triton_poi_fused__native_batch_norm_legit_no_training_max_pool2d_with_indices_relu_12)
        /*0008*/ 	.word	0x00000020


	//----- nvinfo : EIATTR_MIN_STACK_SIZE
	.align		4
.L_1:
        /*000c*/ 	.byte	0x04, 0x12
        /*000e*/ 	.short	(.L_3 - .L_2)
	.align		4
.L_2:
        /*0010*/ 	.word	index@(triton_poi_fused__native_batch_norm_legit_no_training_max_pool2d_with_indices_relu_12)
        /*0014*/ 	.word	0x00000000


	//----- nvinfo : EIATTR_FRAME_SIZE
	.align		4
.L_3:
        /*0018*/ 	.byte	0x04, 0x11
        /*001a*/ 	.short	(.L_5 - .L_4)
	.align		4
.L_4:
        /*001c*/ 	.word	index@(triton_poi_fused__native_batch_norm_legit_no_training_max_pool2d_with_indices_relu_12)
        /*0020*/ 	.word	0x00000000


	//----- nvinfo : EIATTR_MIN_STACK_SIZE
	.align		4
.L_5:
        /*0024*/ 	.byte	0x04, 0x12
        /*0026*/ 	.short	(.L_7 - .L_6)
	.align		4
.L_6:
        /*0028*/ 	.word	index@(triton_poi_fused__native_batch_norm_legit_no_training_max_pool2d_with_indices_relu_12)
        /*002c*/ 	.word	0x00000000
.L_7:


//--------------------- .nv.info.triton_poi_fused__native_batch_norm_legit_no_training_max_pool2d_with_indices_relu_12 --------------------------
	.section	.nv.info.triton_poi_fused__native_batch_norm_legit_no_training_max_pool2d_with_indices_relu_12,"",@"SHT_CUDA_INFO"
	.sectionflags	@""
	.align	4


	//----- nvinfo : EIATTR_CUDA_API_VERSION
	.align		4
        /*0000*/ 	.byte	0x04, 0x37
        /*0002*/ 	.short	(.L_9 - .L_8)
.L_8:
        /*0004*/ 	.word	0x0000007c


	//----- nvinfo : EIATTR_KPARAM_INFO
	.align		4
.L_9:
        /*0008*/ 	.byte	0x04, 0x17
        /*000a*/ 	.short	(.L_11 - .L_10)
.L_10:
        /*000c*/ 	.word	0x00000000
        /*0010*/ 	.short	0x0002
        /*0012*/ 	.short	0x0010
        /*0014*/ 	.byte	0x00, 0xf0, 0x11, 0x00


	//----- nvinfo : EIATTR_KPARAM_INFO
	.align		4
.L_11:
        /*0018*/ 	.byte	0x04, 0x17
        /*001a*/ 	.short	(.L_13 - .L_12)
.L_12:
        /*001c*/ 	.word	0x00000000
        /*0020*/ 	.short	0x0001
        /*0022*/ 	.short	0x0008
        /*0024*/ 	.byte	0x00, 0xf4, 0x21, 0x00


	//----- nvinfo : EIATTR_KPARAM_INFO
	.align		4
.L_13:
        /*0028*/ 	.byte	0x04, 0x17
        /*002a*/ 	.short	(.L_15 - .L_14)
.L_14:
        /*002c*/ 	.word	0x00000000
        /*0030*/ 	.short	0x0000
        /*0032*/ 	.short	0x0000
        /*0034*/ 	.byte	0x00, 0xf4, 0x21, 0x00


	//----- nvinfo : EIATTR_SPARSE_MMA_MASK
	.align		4
.L_15:
        /*0038*/ 	.byte	0x03, 0x50
        /*003a*/ 	.short	0x0000


	//----- nvinfo : EIATTR_MAXREG_COUNT
	.align		4
        /*003c*/ 	.byte	0x03, 0x1b
        /*003e*/ 	.short	0x00ff


	//----- nvinfo : EIATTR_EXIT_INSTR_OFFSETS
	.align		4
        /*0040*/ 	.byte	0x04, 0x1c
        /*0042*/ 	.short	(.L_17 - .L_16)


	//   ....[0]....
.L_16:
        /*0044*/ 	.word	0x00000760


	//   ....[1]....
        /*0048*/ 	.word	0x00000780


	//----- nvinfo : EIATTR_REQNTID
	.align		4
.L_17:
        /*004c*/ 	.byte	0x04, 0x10
        /*004e*/ 	.short	(.L_19 - .L_18)
.L_18:
        /*0050*/ 	.word	0x00000100
        /*0054*/ 	.word	0x00000001
        /*0058*/ 	.word	0x00000001


	//----- nvinfo : EIATTR_CBANK_PARAM_SIZE
	.align		4
.L_19:
        /*005c*/ 	.byte	0x03, 0x19
        /*005e*/ 	.short	0x0014


	//----- nvinfo : EIATTR_PARAM_CBANK
	.align		4
        /*0060*/ 	.byte	0x04, 0x0a
        /*0062*/ 	.short	(.L_21 - .L_20)
	.align		4
.L_20:
        /*0064*/ 	.word	index@(.nv.constant0.triton_poi_fused__native_batch_norm_legit_no_training_max_pool2d_with_indices_relu_12)
        /*0068*/ 	.short	0x0210
        /*006a*/ 	.short	0x0014


	//----- nvinfo : EIATTR_SW_WAR
	.align		4
.L_21:
        /*006c*/ 	.byte	0x04, 0x36
        /*006e*/ 	.short	(.L_23 - .L_22)
.L_22:
        /*0070*/ 	.word	0x00000008
.L_23:


//--------------------- .nv.callgraph             --------------------------
	.section	.nv.callgraph,"",@"SHT_CUDA_CALLGRAPH"
	.align	4
	.sectionentsize	8
	.align		4
        /*0000*/ 	.word	0x00000000
	.align		4
        /*0004*/ 	.word	0xffffffff
	.align		4
        /*0008*/ 	.word	0x00000000
	.align		4
        /*000c*/ 	.word	0xfffffffe
	.align		4
        /*0010*/ 	.word	0x00000000
	.align		4
        /*0014*/ 	.word	0xfffffffd
	.align		4
        /*0018*/ 	.word	0x00000000
	.align		4
        /*001c*/ 	.word	0xfffffffc


//--------------------- .text.triton_poi_fused__native_batch_norm_legit_no_training_max_pool2d_with_indices_relu_12 --------------------------
	.section	.text.triton_poi_fused__native_batch_norm_legit_no_training_max_pool2d_with_indices_relu_12,"ax",@progbits
	.align	128
        .global         triton_poi_fused__native_batch_norm_legit_no_training_max_pool2d_with_indices_relu_12
        .type           triton_poi_fused__native_batch_norm_legit_no_training_max_pool2d_with_indices_relu_12,@function
        .size           triton_poi_fused__native_batch_norm_legit_no_training_max_pool2d_with_indices_relu_12,(.L_x_1 - triton_poi_fused__native_batch_norm_legit_no_training_max_pool2d_with_indices_relu_12)
        .other          triton_poi_fused__native_batch_norm_legit_no_training_max_pool2d_with_indices_relu_12,@"STO_CUDA_ENTRY STV_DEFAULT"
triton_poi_fused__native_batch_norm_legit_no_training_max_pool2d_with_indices_relu_12:
.text.triton_poi_fused__native_batch_norm_legit_no_training_max_pool2d_with_indices_relu_12:
[----:B------:R-:W0:Y:S02]  /*0000*/  LDC R1, c[0x0][0x28] ;  /* 0x00000a00ff017b82 */ /* 0x000e240000000800 */
[----:B------:R-:W1:Y:S01]  /*0010*/  S2R R0, SR_TID.X ;  /* 0x0000000000007919 */ /* 0x000e620000002100 */
[----:B------:R-:W-:Y:S01]  /*0020*/  IMAD.MOV.U32 R4, RZ, RZ, RZ ;  /* 0x000000ffff047224 */ /* 0x000fe200078e00ff */
[----:B------:R-:W-:Y:S01]  /*0030*/  ULDC.64 UR4, c[0x0][0x208] ;  /* 0x0000820000047ab9 */ /* 0x000fe20000000a00 */
[----:B------:R-:W2:Y:S01]  /*0040*/  S2R R5, SR_CTAID.X ;  /* 0x0000000000057919 */ /* 0x000ea20000002500 */
[----:B-1----:R-:W-:-:S05]  /*0050*/  IMAD.SHL.U32 R0, R0, 0x2, RZ ;  /* 0x0000000200007824 */ /* 0x002fca00078e00ff */
[----:B------:R-:W-:-:S05]  /*0060*/  LOP3.LUT R0, R0, 0x1fe, RZ, 0xc0, !PT ;  /* 0x000001fe00007812 */ /* 0x000fca00078ec0ff */
[----:B--2---:R-:W-:-:S04]  /*0070*/  IMAD R5, R5, 0x200, R0 ;  /* 0x0000020005057824 */ /* 0x004fc800078e0200 */
[C---:B------:R-:W-:Y:S01]  /*0080*/  IMAD.HI R6, R5.reuse, 0x2aaaaaab, RZ ;  /* 0x2aaaaaab05067827 */ /* 0x040fe200078e02ff */
[----:B------:R-:W-:-:S03]  /*0090*/  ISETP.GE.AND P0, PT, R5, 0xe5b00, PT ;  /* 0x000e5b000500780c */ /* 0x000fc60003f06270 */
[----:B------:R-:W-:Y:S01]  /*00a0*/  IMAD.HI R8, R5, -0x63f63f63, R4 ;  /* 0x9c09c09d05087827 */ /* 0x000fe200078e0204 */
[----:B------:R-:W-:-:S03]  /*00b0*/  SHF.R.U32.HI R7, RZ, 0x1f, R6 ;  /* 0x0000001fff077819 */ /* 0x000fc60000011606 */
[----:B------:R-:W-:Y:S01]  /*00c0*/  IMAD.HI R0, R5, 0x23aa752b, RZ ;  /* 0x23aa752b05007827 */ /* 0x000fe200078e02ff */
[----:B------:R-:W-:Y:S02]  /*00d0*/  LEA.HI.SX32 R7, R6, R7, 0x1b ;  /* 0x0000000706077211 */ /* 0x000fe400078fdaff */
[----:B------:R-:W-:Y:S01]  /*00e0*/  SHF.R.U32.HI R9, RZ, 0x1f, R8 ;  /* 0x0000001fff097819 */ /* 0x000fe20000011608 */
[----:B------:R-:W-:Y:S01]  /*00f0*/  IMAD.MOV.U32 R6, RZ, RZ, RZ ;  /* 0x000000ffff067224 */ /* 0x000fe200078e00ff */
[----:B------:R-:W-:Y:S02]  /*0100*/  SHF.R.U32.HI R3, RZ, 0x1f, R0 ;  /* 0x0000001fff037819 */ /* 0x000fe40000011600 */
[----:B------:R-:W-:Y:S01]  /*0110*/  LEA.HI.SX32 R9, R8, R9, 0x14 ;  /* 0x0000000908097211 */ /* 0x000fe200078fa2ff */
[----:B------:R-:W-:Y:S01]  /*0120*/  IMAD.HI R2, R7, -0x15f15f15, R6 ;  /* 0xea0ea0eb07027827 */ /* 0x000fe200078e0206 */
[----:B------:R-:W-:-:S03]  /*0130*/  LEA.HI.SX32 R11, R0, R3, 0x11 ;  /* 0x00000003000b7211 */ /* 0x000fc600078f8aff */
[----:B------:R-:W-:Y:S01]  /*0140*/  IMAD.MOV.U32 R8, RZ, RZ, RZ ;  /* 0x000000ffff087224 */ /* 0x000fe200078e00ff */
[----:B------:R-:W-:Y:S01]  /*0150*/  SHF.R.U32.HI R13, RZ, 0x1f, R2 ;  /* 0x0000001fff0d7819 */ /* 0x000fe20000011602 */
[----:B------:R-:W-:Y:S02]  /*0160*/  IMAD R0, R7, -0xc0, R5 ;  /* 0xffffff4007007824 */ /* 0x000fe400078e0205 */
[----:B------:R-:W-:Y:S01]  /*0170*/  IMAD.HI R4, R9, -0x15f15f15, R8 ;  /* 0xea0ea0eb09047827 */ /* 0x000fe200078e0208 */
[----:B------:R-:W-:Y:S02]  /*0180*/  LEA.HI R6, R2, R13, RZ, 0x1b ;  /* 0x0000000d02067211 */ /* 0x000fe400078fd8ff */
[----:B------:R-:W1:Y:S01]  /*0190*/  LDC.64 R2, c[0x0][0x210] ;  /* 0x00008400ff027b82 */ /* 0x000e620000000a00 */
[----:B------:R-:W-:Y:S01]  /*01a0*/  IMAD R11, R11, 0xec4c0, R0 ;  /* 0x000ec4c00b0b7824 */ /* 0x000fe200078e0200 */
[----:B------:R-:W-:Y:S01]  /*01b0*/  SHF.R.U32.HI R13, RZ, 0x1f, R4 ;  /* 0x0000001fff0d7819 */ /* 0x000fe20000011604 */
[----:B------:R-:W-:-:S03]  /*01c0*/  IMAD R6, R6, -0x23, R7 ;  /* 0xffffffdd06067824 */ /* 0x000fc600078e0207 */
[----:B------:R-:W-:Y:S01]  /*01d0*/  LEA.HI R13, R4, R13, RZ, 0x1b ;  /* 0x0000000d040d7211 */ /* 0x000fe200078fd8ff */
[----:B------:R-:W-:-:S04]  /*01e0*/  IMAD R6, R6, 0x180, R11 ;  /* 0x0000018006067824 */ /* 0x000fc800078e020b */
[----:B------:R-:W-:Y:S02]  /*01f0*/  IMAD R11, R13, -0x23, R9 ;  /* 0xffffffdd0d0b7824 */ /* 0x000fe400078e0209 */
[----:B------:R-:W-:Y:S02]  /*0200*/  IMAD.MOV.U32 R9, RZ, RZ, RZ ;  /* 0x000000ffff097224 */ /* 0x000fe400078e00ff */
[----:B------:R-:W-:Y:S01]  /*0210*/  IMAD R11, R11, 0x6a80, R6 ;  /* 0x00006a800b0b7824 */ /* 0x000fe200078e0206 */
[----:B------:R-:W-:-:S03]  /*0220*/  CS2R R6, SRZ ;  /* 0x0000000000067805 */ /* 0x000fc6000001ff00 */
[C---:B------:R-:W-:Y:S02]  /*0230*/  VIADD R19, R11.reuse, 0xc0 ;  /* 0x000000c00b137836 */ /* 0x040fe40000000000 */
[C---:B------:R-:W-:Y:S02]  /*0240*/  VIADD R21, R11.reuse, 0x180 ;  /* 0x000001800b157836 */ /* 0x040fe40000000000 */
[----:B-1----:R-:W-:-:S04]  /*0250*/  IMAD.WIDE R16, R11, 0x4, R2 ;  /* 0x000000040b107825 */ /* 0x002fc800078e0202 */
[----:B------:R-:W-:Y:S01]  /*0260*/  IMAD.WIDE R18, R19, 0x4, R2 ;  /* 0x0000000413127825 */ /* 0x000fe200078e0202 */
[----:B------:R1:W2:Y:S01]  /*0270*/  @!P0 LDG.E.64 R6, desc[UR4][R16.64] ;  /* 0x0000000410068981 */ /* 0x0002a2000c1e1b00 */
[----:B------:R-:W-:-:S03]  /*0280*/  CS2R R12, SRZ ;  /* 0x00000000000c7805 */ /* 0x000fc6000001ff00 */
[----:B------:R3:W2:Y:S01]  /*0290*/  @!P0 LDG.E.64 R8, desc[UR4][R18.64] ;  /* 0x0000000412088981 */ /* 0x0006a2000c1e1b00 */
[----:B------:R-:W-:Y:S01]  /*02a0*/  IMAD.WIDE R20, R21, 0x4, R2 ;  /* 0x0000000415147825 */ /* 0x000fe200078e0202 */
[----:B------:R-:W-:-:S03]  /*02b0*/  CS2R R14, SRZ ;  /* 0x00000000000e7805 */ /* 0x000fc6000001ff00 */
[C---:B------:R-:W-:Y:S01]  /*02c0*/  VIADD R23, R11.reuse, 0x3540 ;  /* 0x000035400b177836 */ /* 0x040fe20000000000 */
[----:B------:R-:W4:Y:S01]  /*02d0*/  @!P0 LDG.E.64 R12, desc[UR4][R20.64] ;  /* 0x00000004140c8981 */ /* 0x000f22000c1e1b00 */
[----:B------:R-:W-:Y:S02]  /*02e0*/  VIADD R25, R11, 0x3600 ;  /* 0x000036000b197836 */ /* 0x000fe40000000000 */
[----:B------:R-:W-:Y:S01]  /*02f0*/  IMAD.WIDE R22, R23, 0x4, R2 ;  /* 0x0000000417167825 */ /* 0x000fe200078e0202 */
[----:B-1----:R-:W-:-:S04]  /*0300*/  CS2R R16, SRZ ;  /* 0x0000000000107805 */ /* 0x002fc8000001ff00 */
[----:B------:R1:W5:Y:S01]  /*0310*/  @!P0 LDG.E.64 R14, desc[UR4][R22.64] ;  /* 0x00000004160e8981 */ /* 0x000362000c1e1b00 */
[----:B------:R-:W-:Y:S01]  /*0320*/  IMAD.WIDE R24, R25, 0x4, R2 ;  /* 0x0000000419187825 */ /* 0x000fe200078e0202 */
[----:B---3--:R-:W-:-:S03]  /*0330*/  CS2R R18, SRZ ;  /* 0x0000000000127805 */ /* 0x008fc6000001ff00 */
[C---:B------:R-:W-:Y:S01]  /*0340*/  VIADD R27, R11.reuse, 0x36c0 ;  /* 0x000036c00b1b7836 */ /* 0x040fe20000000000 */
[----:B------:R3:W5:Y:S01]  /*0350*/  @!P0 LDG.E.64 R16, desc[UR4][R24.64] ;  /* 0x0000000418108981 */ /* 0x000762000c1e1b00 */
[----:B------:R-:W-:Y:S02]  /*0360*/  VIADD R29, R11, 0x6a80 ;  /* 0x00006a800b1d7836 */ /* 0x000fe40000000000 */
[----:B------:R-:W-:Y:S01]  /*0370*/  IMAD.WIDE R26, R27, 0x4, R2 ;  /* 0x000000041b1a7825 */ /* 0x000fe200078e0202 */
[----:B-1----:R-:W-:-:S04]  /*0380*/  CS2R R22, SRZ ;  /* 0x0000000000167805 */ /* 0x002fc8000001ff00 */
[----:B------:R-:W5:Y:S01]  /*0390*/  @!P0 LDG.E.64 R18, desc[UR4][R26.64] ;  /* 0x000000041a128981 */ /* 0x000f62000c1e1b00 */
[----:B------:R-:W-:Y:S01]  /*03a0*/  IMAD.WIDE R28, R29, 0x4, R2 ;  /* 0x000000041d1c7825 */ /* 0x000fe200078e0202 */
[----:B------:R-:W-:-:S03]  /*03b0*/  CS2R R20, SRZ ;  /* 0x0000000000147805 */ /* 0x000fc6000001ff00 */
[C---:B------:R-:W-:Y:S01]  /*03c0*/  VIADD R0, R11.reuse, 0x6b40 ;  /* 0x00006b400b007836 */ /* 0x040fe20000000000 */
[----:B------:R-:W5:Y:S01]  /*03d0*/  @!P0 LDG.E.64 R22, desc[UR4][R28.64] ;  /* 0x000000041c168981 */ /* 0x000f62000c1e1b00 */
[----:B------:R-:W-:Y:S02]  /*03e0*/  VIADD R11, R11, 0x6c00 ;  /* 0x00006c000b0b7836 */ /* 0x000fe40000000000 */
[----:B---3--:R-:W-:-:S04]  /*03f0*/  IMAD.WIDE R24, R0, 0x4, R2 ;  /* 0x0000000400187825 */ /* 0x008fc800078e0202 */
[----:B------:R-:W-:Y:S01]  /*0400*/  IMAD.WIDE R2, R11, 0x4, R2 ;  /* 0x000000040b027825 */ /* 0x000fe200078e0202 */
[----:B------:R-:W3:Y:S01]  /*0410*/  @!P0 LDG.E.64 R20, desc[UR4][R24.64] ;  /* 0x0000000418148981 */ /* 0x000ee2000c1e1b00 */
[----:B------:R-:W-:-:S06]  /*0420*/  CS2R R10, SRZ ;  /* 0x00000000000a7805 */ /* 0x000fcc000001ff00 */
[----:B------:R1:W3:Y:S02]  /*0430*/  @!P0 LDG.E.64 R10, desc[UR4][R2.64] ;  /* 0x00000004020a8981 */ /* 0x0002e4000c1e1b00 */
[----:B-1----:R-:W1:Y:S02]  /*0440*/  LDC.64 R2, c[0x0][0x218] ;  /* 0x00008600ff027b82 */ /* 0x002e640000000a00 */
[----:B-1----:R-:W-:Y:S01]  /*0450*/  IMAD.WIDE R4, R5, 0x4, R2 ;  /* 0x0000000405047825 */ /* 0x002fe200078e0202 */
[C---:B--2---:R-:W-:Y:S02]  /*0460*/  FSETP.GT.AND P3, PT, R8.reuse, R6, PT ;  /* 0x000000060800720b */ /* 0x044fe40003f64000 */
[----:B------:R-:W-:Y:S02]  /*0470*/  FSETP.GT.AND P4, PT, R9, R7, PT ;  /* 0x000000070900720b */ /* 0x000fe40003f84000 */
[----:B------:R-:W-:Y:S02]  /*0480*/  FSETP.NAN.AND P5, PT, R8, R8, PT ;  /* 0x000000080800720b */ /* 0x000fe40003fa8000 */
[----:B----4-:R-:W-:-:S02]  /*0490*/  FSETP.NAN.AND P1, PT, R12, R12, PT ;  /* 0x0000000c0c00720b */ /* 0x010fc40003f28000 */
[----:B------:R-:W-:Y:S02]  /*04a0*/  FSETP.NAN.AND P2, PT, R13, R13, PT ;  /* 0x0000000d0d00720b */ /* 0x000fe40003f48000 */
[----:B------:R-:W-:-:S03]  /*04b0*/  FSETP.NAN.AND P6, PT, R9, R9, PT ;  /* 0x000000090900720b */ /* 0x000fc60003fc8000 */
[----:B------:R-:W-:Y:S02]  /*04c0*/  @!P3 FSEL R8, R8, R6, P5 ;  /* 0x000000060808b208 */ /* 0x000fe40002800000 */
[----:B------:R-:W-:Y:S02]  /*04d0*/  @!P4 FSEL R9, R9, R7, P6 ;  /* 0x000000070909c208 */ /* 0x000fe40003000000 */
[----:B-----5:R-:W-:Y:S02]  /*04e0*/  FSETP.NAN.AND P3, PT, R14, R14, PT ;  /* 0x0000000e0e00720b */ /* 0x020fe40003f68000 */
[----:B------:R-:W-:Y:S02]  /*04f0*/  FSETP.NAN.AND P4, PT, R15, R15, PT ;  /* 0x0000000f0f00720b */ /* 0x000fe40003f88000 */
[----:B------:R-:W-:Y:S02]  /*0500*/  FSETP.GEU.AND P5, PT, R8, R12, PT ;  /* 0x0000000c0800720b */ /* 0x000fe40003fae000 */
[----:B------:R-:W-:-:S02]  /*0510*/  FSETP.GEU.AND P6, PT, R9, R13, PT ;  /* 0x0000000d0900720b */ /* 0x000fc40003fce000 */
[----:B------:R-:W-:Y:S02]  /*0520*/  @!P1 FSEL R12, R12, R8, !P5 ;  /* 0x000000080c0c9208 */ /* 0x000fe40006800000 */
[----:B------:R-:W-:Y:S02]  /*0530*/  @!P2 FSEL R13, R13, R9, !P6 ;  /* 0x000000090d0da208 */ /* 0x000fe40007000000 */
[----:B------:R-:W-:Y:S02]  /*0540*/  FSETP.NAN.AND P1, PT, R16, R16, PT ;  /* 0x000000101000720b */ /* 0x000fe40003f28000 */
        /* <DEDUP_REMOVED lines=17> */
[----:B---3--:R-:W-:Y:S02]  /*0660*/  FSETP.NAN.AND P3, PT, R20, R20, PT ;  /* 0x000000141400720b */ /* 0x008fe40003f68000 */
        /* <DEDUP_REMOVED lines=11> */
[----:B------:R-:W-:Y:S02]  /*0720*/  FSETP.GEU.AND P3, PT, R20, R10, PT ;  /* 0x0000000a1400720b */ /* 0x000fe40003f6e000 */
[----:B------:R-:W-:Y:S02]  /*0730*/  FSETP.GEU.AND P4, PT, R21, R11, PT ;  /* 0x0000000b1500720b */ /* 0x000fe40003f8e000 */
[----:B------:R-:W-:Y:S02]  /*0740*/  @!P1 SEL R10, R10, R20, !P3 ;  /* 0x000000140a0a9207 */ /* 0x000fe40005800000 */
[----:B------:R-:W-:Y:S01]  /*0750*/  @!P2 SEL R11, R11, R21, !P4 ;  /* 0x000000150b0ba207 */ /* 0x000fe20006000000 */
[----:B------:R-:W-:Y:S08]  /*0760*/  @P0 EXIT ;  /* 0x000000000000094d */ /* 0x000ff00003800000 */
[----:B------:R-:W-:Y:S01]  /*0770*/  STG.E.64 desc[UR4][R4.64], R10 ;  /* 0x0000000a04007986 */ /* 0x000fe2000c101b04 */
[----:B------:R-:W-:Y:S05]  /*0780*/  EXIT ;  /* 0x000000000000794d */ /* 0x000fea0003800000 */
.L_x_0:
[----:B------:R-:W-:-:S00]  /*0790*/  BRA `(.L_x_0) ;  /* 0xfffffffc00fc7947 */ /* 0x000fc0000383ffff */
[----:B------:R-:W-:-:S00]  /*07a0*/  NOP ;  /* 0x0000000000007918 */ /* 0x000fc00000000000 */
        /* <DEDUP_REMOVED lines=13> */
.L_x_1:


//--------------------- .nv.constant0.triton_poi_fused__native_batch_norm_legit_no_training_max_pool2d_with_indices_relu_12 --------------------------
	.section	.nv.constant0.triton_poi_fused__native_batch_norm_legit_no_training_max_pool2d_with_indices_relu_12,"a",@progbits
	.sectionflags	@""
	.align	4
.nv.constant0.triton_poi_fused__native_batch_norm_legit_no_training_max_pool2d_with_indices_relu_12:
	.zero		548
